//
// Generated by NVIDIA NVVM Compiler
//
// Compiler Build ID: CL-36424714
// Cuda compilation tools, release 13.0, V13.0.88
// Based on NVVM 20.0.0
//

.version 9.0
.target sm_100
.address_size 64

	// .globl	_Z4doitiii
// data1 has been demoted

.visible .entry _Z4doitiii(
	.param .u32 _Z4doitiii_param_0,
	.param .u32 _Z4doitiii_param_1,
	.param .u32 _Z4doitiii_param_2
)
{
	.reg .pred 	%p<3>;
	.reg .b32 	%r<47>;
	.reg .b32 	%f<97>;
	// demoted variable
	.shared .align 4 .b8 data1[4096];
	ld.param.u32 	%r9, [_Z4doitiii_param_0];
	ld.param.u32 	%r10, [_Z4doitiii_param_1];
	ld.param.u32 	%r11, [_Z4doitiii_param_2];
	setp.ge.s32 	%p1, %r9, %r10;
	@%p1 bra 	$L__BB0_3;
	mov.u32 	%r12, data1;
	mad.lo.s32 	%r13, %r9, 132, %r12;
	add.s32 	%r46, %r13, 128;
	mul.lo.s32 	%r2, %r11, 132;
	sub.s32 	%r45, %r9, %r10;
	shl.b32 	%r4, %r11, 2;
$L__BB0_2:
	ld.shared.f32 	%f1, [%r46];
	ld.shared.f32 	%f2, [%r46+136];
	add.f32 	%f3, %f1, %f2;
	st.shared.f32 	[%r46+-112], %f3;
	add.s32 	%r14, %r46, %r4;
	ld.shared.f32 	%f4, [%r14];
	ld.shared.f32 	%f5, [%r14+136];
	add.f32 	%f6, %f4, %f5;
	st.shared.f32 	[%r14+-112], %f6;
	add.s32 	%r15, %r14, %r4;
	ld.shared.f32 	%f7, [%r15];
	ld.shared.f32 	%f8, [%r15+136];
	add.f32 	%f9, %f7, %f8;
	st.shared.f32 	[%r15+-112], %f9;
	add.s32 	%r16, %r15, %r4;
	ld.shared.f32 	%f10, [%r16];
	ld.shared.f32 	%f11, [%r16+136];
	add.f32 	%f12, %f10, %f11;
	st.shared.f32 	[%r16+-112], %f12;
	add.s32 	%r17, %r16, %r4;
	ld.shared.f32 	%f13, [%r17];
	ld.shared.f32 	%f14, [%r17+136];
	add.f32 	%f15, %f13, %f14;
	st.shared.f32 	[%r17+-112], %f15;
	add.s32 	%r18, %r17, %r4;
	ld.shared.f32 	%f16, [%r18];
	ld.shared.f32 	%f17, [%r18+136];
	add.f32 	%f18, %f16, %f17;
	st.shared.f32 	[%r18+-112], %f18;
	add.s32 	%r19, %r18, %r4;
	ld.shared.f32 	%f19, [%r19];
	ld.shared.f32 	%f20, [%r19+136];
	add.f32 	%f21, %f19, %f20;
	st.shared.f32 	[%r19+-112], %f21;
	add.s32 	%r20, %r19, %r4;
	ld.shared.f32 	%f22, [%r20];
	ld.shared.f32 	%f23, [%r20+136];
	add.f32 	%f24, %f22, %f23;
	st.shared.f32 	[%r20+-112], %f24;
	add.s32 	%r21, %r20, %r4;
	ld.shared.f32 	%f25, [%r21];
	ld.shared.f32 	%f26, [%r21+136];
	add.f32 	%f27, %f25, %f26;
	st.shared.f32 	[%r21+-112], %f27;
	add.s32 	%r22, %r21, %r4;
	ld.shared.f32 	%f28, [%r22];
	ld.shared.f32 	%f29, [%r22+136];
	add.f32 	%f30, %f28, %f29;
	st.shared.f32 	[%r22+-112], %f30;
	add.s32 	%r23, %r22, %r4;
	ld.shared.f32 	%f31, [%r23];
	ld.shared.f32 	%f32, [%r23+136];
	add.f32 	%f33, %f31, %f32;
	st.shared.f32 	[%r23+-112], %f33;
	add.s32 	%r24, %r23, %r4;
	ld.shared.f32 	%f34, [%r24];
	ld.shared.f32 	%f35, [%r24+136];
	add.f32 	%f36, %f34, %f35;
	st.shared.f32 	[%r24+-112], %f36;
	add.s32 	%r25, %r24, %r4;
	ld.shared.f32 	%f37, [%r25];
	ld.shared.f32 	%f38, [%r25+136];
	add.f32 	%f39, %f37, %f38;
	st.shared.f32 	[%r25+-112], %f39;
	add.s32 	%r26, %r25, %r4;
	ld.shared.f32 	%f40, [%r26];
	ld.shared.f32 	%f41, [%r26+136];
	add.f32 	%f42, %f40, %f41;
	st.shared.f32 	[%r26+-112], %f42;
	add.s32 	%r27, %r26, %r4;
	ld.shared.f32 	%f43, [%r27];
	ld.shared.f32 	%f44, [%r27+136];
	add.f32 	%f45, %f43, %f44;
	st.shared.f32 	[%r27+-112], %f45;
	add.s32 	%r28, %r27, %r4;
	ld.shared.f32 	%f46, [%r28];
	ld.shared.f32 	%f47, [%r28+136];
	add.f32 	%f48, %f46, %f47;
	st.shared.f32 	[%r28+-112], %f48;
	add.s32 	%r29, %r28, %r4;
	ld.shared.f32 	%f49, [%r29];
	ld.shared.f32 	%f50, [%r29+136];
	add.f32 	%f51, %f49, %f50;
	st.shared.f32 	[%r29+-112], %f51;
	add.s32 	%r30, %r29, %r4;
	ld.shared.f32 	%f52, [%r30];
	ld.shared.f32 	%f53, [%r30+136];
	add.f32 	%f54, %f52, %f53;
	st.shared.f32 	[%r30+-112], %f54;
	add.s32 	%r31, %r30, %r4;
	ld.shared.f32 	%f55, [%r31];
	ld.shared.f32 	%f56, [%r31+136];
	add.f32 	%f57, %f55, %f56;
	st.shared.f32 	[%r31+-112], %f57;
	add.s32 	%r32, %r31, %r4;
	ld.shared.f32 	%f58, [%r32];
	ld.shared.f32 	%f59, [%r32+136];
	add.f32 	%f60, %f58, %f59;
	st.shared.f32 	[%r32+-112], %f60;
	add.s32 	%r33, %r32, %r4;
	ld.shared.f32 	%f61, [%r33];
	ld.shared.f32 	%f62, [%r33+136];
	add.f32 	%f63, %f61, %f62;
	st.shared.f32 	[%r33+-112], %f63;
	add.s32 	%r34, %r33, %r4;
	ld.shared.f32 	%f64, [%r34];
	ld.shared.f32 	%f65, [%r34+136];
	add.f32 	%f66, %f64, %f65;
	st.shared.f32 	[%r34+-112], %f66;
	add.s32 	%r35, %r34, %r4;
	ld.shared.f32 	%f67, [%r35];
	ld.shared.f32 	%f68, [%r35+136];
	add.f32 	%f69, %f67, %f68;
	st.shared.f32 	[%r35+-112], %f69;
	add.s32 	%r36, %r35, %r4;
	ld.shared.f32 	%f70, [%r36];
	ld.shared.f32 	%f71, [%r36+136];
	add.f32 	%f72, %f70, %f71;
	st.shared.f32 	[%r36+-112], %f72;
	add.s32 	%r37, %r36, %r4;
	ld.shared.f32 	%f73, [%r37];
	ld.shared.f32 	%f74, [%r37+136];
	add.f32 	%f75, %f73, %f74;
	st.shared.f32 	[%r37+-112], %f75;
	add.s32 	%r38, %r37, %r4;
	ld.shared.f32 	%f76, [%r38];
	ld.shared.f32 	%f77, [%r38+136];
	add.f32 	%f78, %f76, %f77;
	st.shared.f32 	[%r38+-112], %f78;
	add.s32 	%r39, %r38, %r4;
	ld.shared.f32 	%f79, [%r39];
	ld.shared.f32 	%f80, [%r39+136];
	add.f32 	%f81, %f79, %f80;
	st.shared.f32 	[%r39+-112], %f81;
	add.s32 	%r40, %r39, %r4;
	ld.shared.f32 	%f82, [%r40];
	ld.shared.f32 	%f83, [%r40+136];
	add.f32 	%f84, %f82, %f83;
	st.shared.f32 	[%r40+-112], %f84;
	add.s32 	%r41, %r40, %r4;
	ld.shared.f32 	%f85, [%r41];
	ld.shared.f32 	%f86, [%r41+136];
	add.f32 	%f87, %f85, %f86;
	st.shared.f32 	[%r41+-112], %f87;
	add.s32 	%r42, %r41, %r4;
	ld.shared.f32 	%f88, [%r42];
	ld.shared.f32 	%f89, [%r42+136];
	add.f32 	%f90, %f88, %f89;
	st.shared.f32 	[%r42+-112], %f90;
	add.s32 	%r43, %r42, %r4;
	ld.shared.f32 	%f91, [%r43];
	ld.shared.f32 	%f92, [%r43+136];
	add.f32 	%f93, %f91, %f92;
	st.shared.f32 	[%r43+-112], %f93;
	add.s32 	%r44, %r43, %r4;
	ld.shared.f32 	%f94, [%r44];
	ld.shared.f32 	%f95, [%r44+136];
	add.f32 	%f96, %f94, %f95;
	st.shared.f32 	[%r44+-112], %f96;
	add.s32 	%r46, %r46, %r2;
	add.s32 	%r45, %r45, 1;
	setp.ne.s32 	%p2, %r45, 0;
	@%p2 bra 	$L__BB0_2;
$L__BB0_3:
	ret;

}


// ===== COMPILED SASS (sm_100) =====

	.target	sm_100

	.elftype	@"ET_EXEC"


//--------------------- .note.nv.tkinfo           --------------------------
	.section	.note.nv.tkinfo,"",@"SHT_NOTE"
	.sectionflags	@"SHF_NOTE_NV_TKINFO"
	.tkinfo
        /*0018*/ 	.word	0x00000002
        /*0030*/ 	.string	""
        /*0030*/ 	.string	"ptxas"
        /*0030*/ 	.string	"Cuda compilation tools, release 13.0, V13.0.88"
        /*0030*/ 	.string	"Build cuda_13.0.r13.0/compiler.36424714_0"
        /*0030*/ 	.string	"-arch sm_100 -m 64 "



//--------------------- .note.nv.cuinfo           --------------------------
	.section	.note.nv.cuinfo,"",@"SHT_NOTE"
	.sectionflags	@"SHF_NOTE_NV_CUINFO"
        /*0018*/ 	.short	0x0002
        /*001a*/ 	.short	0x0064
        /*001c*/ 	.short	0x0082
	.zero		2


//--------------------- .nv.info                  --------------------------
	.section	.nv.info,"",@"SHT_CUDA_INFO"
	.align	4


	//----- nvinfo : EIATTR_REGCOUNT
	.align		4
        /*0000*/ 	.byte	0x04, 0x2f
        /*0002*/ 	.short	(.L_1 - .L_0)
	.align		4
.L_0:
        /*0004*/ 	.word	index@(_Z4doitiii)
        /*0008*/ 	.word	0x0000000e


	//----- nvinfo : EIATTR_FRAME_SIZE
	.align		4
.L_1:
        /*000c*/ 	.byte	0x04, 0x11
        /*000e*/ 	.short	(.L_3 - .L_2)
	.align		4
.L_2:
        /*0010*/ 	.word	index@(_Z4doitiii)
        /*0014*/ 	.word	0x00000000


	//----- nvinfo : EIATTR_MIN_STACK_SIZE
	.align		4
.L_3:
        /*0018*/ 	.byte	0x04, 0x12
        /*001a*/ 	.short	(.L_5 - .L_4)
	.align		4
.L_4:
        /*001c*/ 	.word	index@(_Z4doitiii)
        /*0020*/ 	.word	0x00000000
.L_5:


//--------------------- .nv.compat                --------------------------
	.section	.nv.compat,"",@"SHT_CUDA_COMPAT_INFO"
	.align	4
        /*0000*/ 	.byte	0x02, 0x09, 0x00, 0x00, 0x02, 0x02, 0x01, 0x00, 0x02, 0x05, 0x05, 0x00, 0x03, 0x07, 0x01, 0x01
        /*0010*/ 	.byte	0x02, 0x03, 0x00, 0x00, 0x02, 0x06, 0x01, 0x00, 0x04, 0x0b, 0x08, 0x00, 0x09, 0x00, 0x00, 0x00
        /*0020*/ 	.byte	0x00, 0x00, 0x00, 0x00


//--------------------- .nv.info._Z4doitiii       --------------------------
	.section	.nv.info._Z4doitiii,"",@"SHT_CUDA_INFO"
	.sectionflags	@""
	.align	4


	//----- nvinfo : EIATTR_CUDA_API_VERSION
	.align		4
        /*0000*/ 	.byte	0x04, 0x37
        /*0002*/ 	.short	(.L_7 - .L_6)
.L_6:
        /*0004*/ 	.word	0x00000082


	//----- nvinfo : EIATTR_KPARAM_INFO
	.align		4
.L_7:
        /*0008*/ 	.byte	0x04, 0x17
        /*000a*/ 	.short	(.L_9 - .L_8)
.L_8:
        /*000c*/ 	.word	0x00000000
        /*0010*/ 	.short	0x0002
        /*0012*/ 	.short	0x0008
        /*0014*/ 	.byte	0x00, 0xf0, 0x11, 0x00


	//----- nvinfo : EIATTR_KPARAM_INFO
	.align		4
.L_9:
        /*0018*/ 	.byte	0x04, 0x17
        /*001a*/ 	.short	(.L_11 - .L_10)
.L_10:
        /*001c*/ 	.word	0x00000000
        /*0020*/ 	.short	0x0001
        /*0022*/ 	.short	0x0004
        /*0024*/ 	.byte	0x00, 0xf0, 0x11, 0x00


	//----- nvinfo : EIATTR_KPARAM_INFO
	.align		4
.L_11:
        /*0028*/ 	.byte	0x04, 0x17
        /*002a*/ 	.short	(.L_13 - .L_12)
.L_12:
        /*002c*/ 	.word	0x00000000
        /*0030*/ 	.short	0x0000
        /*0032*/ 	.short	0x0000
        /*0034*/ 	.byte	0x00, 0xf0, 0x11, 0x00


	//----- nvinfo : EIATTR_SPARSE_MMA_MASK
	.align		4
.L_13:
        /*0038*/ 	.byte	0x03, 0x50
        /*003a*/ 	.short	0x0000


	//----- nvinfo : EIATTR_MAXREG_COUNT
	.align		4
        /*003c*/ 	.byte	0x03, 0x1b
        /*003e*/ 	.short	0x00ff


	//----- nvinfo : EIATTR_MERCURY_ISA_VERSION
	.align		4
        /*0040*/ 	.byte	0x03, 0x5f
        /*0042*/ 	.short	0x0101


	//----- nvinfo : EIATTR_VRC_CTA_INIT_COUNT
	.align		4
        /*0044*/ 	.byte	0x02, 0x4a
	.zero		1
	.zero		1


	//----- nvinfo : EIATTR_EXIT_INSTR_OFFSETS
	.align		4
        /*0048*/ 	.byte	0x04, 0x1c
        /*004a*/ 	.short	(.L_15 - .L_14)


	//   ....[0]....
.L_14:
        /*004c*/ 	.word	0x00000030


	//   ....[1]....
        /*0050*/ 	.word	0x00000ae0


	//----- nvinfo : EIATTR_CBANK_PARAM_SIZE
	.align		4
.L_15:
        /*0054*/ 	.byte	0x03, 0x19
        /*0056*/ 	.short	0x000c


	//----- nvinfo : EIATTR_PARAM_CBANK
	.align		4
        /*0058*/ 	.byte	0x04, 0x0a
        /*005a*/ 	.short	(.L_17 - .L_16)
	.align		4
.L_16:
        /*005c*/ 	.word	index@(.nv.constant0._Z4doitiii)
        /*0060*/ 	.short	0x0380
        /*0062*/ 	.short	0x000c


	//----- nvinfo : EIATTR_SW_WAR
	.align		4
.L_17:
        /*0064*/ 	.byte	0x04, 0x36
        /*0066*/ 	.short	(.L_19 - .L_18)
.L_18:
        /*0068*/ 	.word	0x00000008
.L_19:


//--------------------- .nv.callgraph             --------------------------
	.section	.nv.callgraph,"",@"SHT_CUDA_CALLGRAPH"
	.align	4
	.sectionentsize	8
	.align		4
        /*0000*/ 	.word	0x00000000
	.align		4
        /*0004*/ 	.word	0xffffffff
	.align		4
        /*0008*/ 	.word	0x00000000
	.align		4
        /*000c*/ 	.word	0xfffffffe
	.align		4
        /*0010*/ 	.word	0x00000000
	.align		4
        /*0014*/ 	.word	0xfffffffd
	.align		4
        /*0018*/ 	.word	0x00000000
	.align		4
        /*001c*/ 	.word	0xfffffffc


//--------------------- .text._Z4doitiii          --------------------------
	.section	.text._Z4doitiii,"ax",@progbits
	.align	128
        .global         _Z4doitiii
        .type           _Z4doitiii,@function
        .size           _Z4doitiii,(.L_x_2 - _Z4doitiii)
        .other          _Z4doitiii,@"STO_CUDA_ENTRY STV_DEFAULT"
_Z4doitiii:
.text._Z4doitiii:
[----:B------:R-:W-:Y:S08]  /*0000*/  LDC R1, c[0x0][0x37c] ;  /* 0x0000df00ff017b82 */ /* 0x000ff00000000800 */
[----:B------:R-:W0:Y:S02]  /*0010*/  LDC.64 R4, c[0x0][0x380] ;  /* 0x0000e000ff047b82 */ /* 0x000e240000000a00 */
[----:B0-----:R-:W-:-:S13]  /*0020*/  ISETP.GE.AND P0, PT, R4, R5, PT ;  /* 0x000000050400720c */ /* 0x001fda0003f06270 */
[----:B------:R-:W-:Y:S05]  /*0030*/  @P0 EXIT ;  /* 0x000000000000094d */ /* 0x000fea0003800000 */
[----:B------:R-:W0:Y:S01]  /*0040*/  S2R R3, SR_CgaCtaId ;  /* 0x0000000000037919 */ /* 0x000e220000008800 */
[----:B------:R-:W1:Y:S01]  /*0050*/  LDC R0, c[0x0][0x388] ;  /* 0x0000e200ff007b82 */ /* 0x000e620000000800 */
[----:B------:R-:W-:-:S04]  /*0060*/  MOV R2, 0x400 ;  /* 0x0000040000027802 */ /* 0x000fc80000000f00 */
[----:B0-----:R-:W-:Y:S02]  /*0070*/  LEA R3, R3, R2, 0x18 ;  /* 0x0000000203037211 */ /* 0x001fe400078ec0ff */
[----:B------:R-:W-:-:S03]  /*0080*/  IADD3 R2, PT, PT, R4, -R5, RZ ;  /* 0x8000000504027210 */ /* 0x000fc60007ffe0ff */
[----:B------:R-:W-:-:S05]  /*0090*/  IMAD R3, R4, 0x84, R3 ;  /* 0x0000008404037824 */ /* 0x000fca00078e0203 */
[----:B------:R-:W-:-:S07]  /*00a0*/  IADD3 R3, PT, PT, R3, 0x80, RZ ;  /* 0x0000008003037810 */ /* 0x000fce0007ffe0ff */
.L_x_0:
[----:B------:R-:W-:Y:S01]  /*00b0*/  LDS R4, [R3] ;  /* 0x0000000003047984 */ /* 0x000fe20000000800 */
[----:B------:R-:W-:-:S03]  /*00c0*/  IADD3 R2, PT, PT, R2, 0x1, RZ ;  /* 0x0000000102027810 */ /* 0x000fc60007ffe0ff */
[----:B0-----:R-:W0:Y:S01]  /*00d0*/  LDS R5, [R3+0x88] ;  /* 0x0000880003057984 */ /* 0x001e220000000800 */
[----:B------:R-:W-:Y:S01]  /*00e0*/  ISETP.NE.AND P0, PT, R2, RZ, PT ;  /* 0x000000ff0200720c */ /* 0x000fe20003f05270 */
[----:B0-----:R-:W-:Y:S01]  /*00f0*/  FADD R4, R4, R5 ;  /* 0x0000000504047221 */ /* 0x001fe20000000000 */
[----:B-1----:R-:W-:-:S04]  /*0100*/  LEA R5, R0, R3, 0x2 ;  /* 0x0000000300057211 */ /* 0x002fc800078e10ff */
[----:B------:R0:W-:Y:S04]  /*0110*/  STS [R3+-0x70], R4 ;  /* 0xffff900403007388 */ /* 0x0001e80000000800 */
[----:B------:R-:W-:Y:S04]  /*0120*/  LDS R6, [R5] ;  /* 0x0000000005067984 */ /* 0x000fe80000000800 */
[----:B------:R-:W1:Y:S01]  /*0130*/  LDS R7, [R5+0x88] ;  /* 0x0000880005077984 */ /* 0x000e620000000800 */
[----:B0-----:R-:W-:Y:S02]  /*0140*/  IMAD R3, R0, 0x84, R3 ;  /* 0x0000008400037824 */ /* 0x001fe400078e0203 */
[----:B-1----:R-:W-:Y:S01]  /*0150*/  FADD R6, R6, R7 ;  /* 0x0000000706067221 */ /* 0x002fe20000000000 */
[----:B------:R-:W-:-:S04]  /*0160*/  LEA R7, R0, R5, 0x2 ;  /* 0x0000000500077211 */ /* 0x000fc800078e10ff */
[----:B------:R-:W-:Y:S04]  /*0170*/  STS [R5+-0x70], R6 ;  /* 0xffff900605007388 */ /* 0x000fe80000000800 */
[----:B------:R-:W-:Y:S04]  /*0180*/  LDS R8, [R7] ;  /* 0x0000000007087984 */ /* 0x000fe80000000800 */
[----:B------:R-:W0:Y:S02]  /*0190*/  LDS R9, [R7+0x88] ;  /* 0x0000880007097984 */ /* 0x000e240000000800 */
[----:B0-----:R-:W-:Y:S01]  /*01a0*/  FADD R8, R8, R9 ;  /* 0x0000000908087221 */ /* 0x001fe20000000000 */
        /* <DEDUP_REMOVED lines=60> */
[----:B------:R-:W-:-:S04]  /*0570*/  IMAD R9, R0, 0x4, R7 ;  /* 0x0000000400097824 */ /* 0x000fc800078e0207 */
        /* <DEDUP_REMOVED lines=83> */
[----:B0-----:R-:W-:-:S05]  /*0ab0*/  FADD R6, R6, R11 ;  /* 0x0000000b06067221 */ /* 0x001fca0000000000 */
[----:B------:R0:W-:Y:S01]  /*0ac0*/  STS [R9+-0x70], R6 ;  /* 0xffff900609007388 */ /* 0x0001e20000000800 */
[----:B------:R-:W-:Y:S05]  /*0ad0*/  @P0 BRA `(.L_x_0) ;  /* 0xfffffff400740947 */ /* 0x000fea000383ffff */
[----:B------:R-:W-:Y:S05]  /*0ae0*/  EXIT ;  /* 0x000000000000794d */ /* 0x000fea0003800000 */
.L_x_1:
[----:B------:R-:W-:-:S00]  /*0af0*/  BRA `(.L_x_1) ;  /* 0xfffffffc00fc7947 */ /* 0x000fc0000383ffff */
[----:B------:R-:W-:-:S00]  /*0b00*/  NOP ;  /* 0x0000000000007918 */ /* 0x000fc00000000000 */
[----:B------:R-:W-:-:S00]  /*0b10*/  NOP ;  /* 0x0000000000007918 */ /* 0x000fc00000000000 */
[----:B------:R-:W-:-:S00]  /*0b20*/  NOP ;  /* 0x0000000000007918 */ /* 0x000fc00000000000 */
[----:B------:R-:W-:-:S00]  /*0b30*/  NOP ;  /* 0x0000000000007918 */ /* 0x000fc00000000000 */
[----:B------:R-:W-:-:S00]  /*0b40*/  NOP ;  /* 0x0000000000007918 */ /* 0x000fc00000000000 */
[----:B------:R-:W-:-:S00]  /*0b50*/  NOP ;  /* 0x0000000000007918 */ /* 0x000fc00000000000 */
[----:B------:R-:W-:-:S00]  /*0b60*/  NOP ;  /* 0x0000000000007918 */ /* 0x000fc00000000000 */
[----:B------:R-:W-:-:S00]  /*0b70*/  NOP ;  /* 0x0000000000007918 */ /* 0x000fc00000000000 */
.L_x_2:


//--------------------- .nv.shared._Z4doitiii     --------------------------
	.section	.nv.shared._Z4doitiii,"aw",@nobits
	.sectionflags	@""
	.align	4
.nv.shared._Z4doitiii:
	.zero		5120


//--------------------- .nv.shared.reserved.0     --------------------------
	.section	.nv.shared.reserved.0,"aw",@nobits
	.weak		__nv_reservedSMEM_offset_0_alias
	.size		__nv_reservedSMEM_offset_0_alias, 0, 64
	.other		__nv_reservedSMEM_offset_0_alias,@"STO_CUDA_RESERVED_SHARED STV_DEFAULT"
__nv_reservedSMEM_offset_0_alias:
	.zero		0
	.zero		64


//--------------------- .nv.constant0._Z4doitiii  --------------------------
	.section	.nv.constant0._Z4doitiii,"a",@progbits
	.sectionflags	@""
	.align	4
.nv.constant0._Z4doitiii:
	.zero		908


//--------------------- SYMBOLS --------------------------

	.type		.nv.reservedSmem.offset0,@object
	.size		.nv.reservedSmem.offset0,0x4
	.type		.nv.reservedSmem.cap,@object
	.size		.nv.reservedSmem.cap,0x4
